//
// Generated by NVIDIA NVVM Compiler
//
// Compiler Build ID: CL-36424714
// Cuda compilation tools, release 13.0, V13.0.88
// Based on NVVM 20.0.0
//

.version 9.0
.target sm_100
.address_size 64

	// .globl	_Z9transposePfS_jj

.visible .entry _Z9transposePfS_jj(
	.param .u64 .ptr .align 1 _Z9transposePfS_jj_param_0,
	.param .u64 .ptr .align 1 _Z9transposePfS_jj_param_1,
	.param .u32 _Z9transposePfS_jj_param_2,
	.param .u32 _Z9transposePfS_jj_param_3
)
{
	.reg .pred 	%p<4>;
	.reg .b32 	%r<16>;
	.reg .b32 	%f<2>;
	.reg .b64 	%rd<9>;

	ld.param.u64 	%rd1, [_Z9transposePfS_jj_param_0];
	ld.param.u64 	%rd2, [_Z9transposePfS_jj_param_1];
	ld.param.u32 	%r3, [_Z9transposePfS_jj_param_2];
	ld.param.u32 	%r4, [_Z9transposePfS_jj_param_3];
	mov.u32 	%r5, %ctaid.x;
	mov.u32 	%r6, %ctaid.y;
	add.s32 	%r7, %r5, %r6;
	mov.u32 	%r8, %nctaid.x;
	rem.u32 	%r9, %r7, %r8;
	mov.u32 	%r10, %ntid.x;
	mov.u32 	%r11, %tid.x;
	mad.lo.s32 	%r1, %r9, %r10, %r11;
	mov.u32 	%r12, %ntid.y;
	mov.u32 	%r13, %tid.y;
	mad.lo.s32 	%r2, %r12, %r5, %r13;
	setp.ge.u32 	%p1, %r1, %r3;
	setp.ge.u32 	%p2, %r2, %r4;
	or.pred  	%p3, %p2, %p1;
	@%p3 bra 	$L__BB0_2;
	cvta.to.global.u64 	%rd3, %rd1;
	cvta.to.global.u64 	%rd4, %rd2;
	mad.lo.s32 	%r14, %r3, %r2, %r1;
	mul.wide.u32 	%rd5, %r14, 4;
	add.s64 	%rd6, %rd3, %rd5;
	ld.global.f32 	%f1, [%rd6];
	mad.lo.s32 	%r15, %r1, %r4, %r2;
	mul.wide.u32 	%rd7, %r15, 4;
	add.s64 	%rd8, %rd4, %rd7;
	st.global.f32 	[%rd8], %f1;
$L__BB0_2:
	ret;

}


// ===== COMPILED SASS (sm_100) =====

	.target	sm_100

	.elftype	@"ET_EXEC"


//--------------------- .note.nv.tkinfo           --------------------------
	.section	.note.nv.tkinfo,"",@"SHT_NOTE"
	.sectionflags	@"SHF_NOTE_NV_TKINFO"
	.tkinfo
        /*0018*/ 	.word	0x00000002
        /*0030*/ 	.string	""
        /*0030*/ 	.string	"ptxas"
        /*0030*/ 	.string	"Cuda compilation tools, release 13.0, V13.0.88"
        /*0030*/ 	.string	"Build cuda_13.0.r13.0/compiler.36424714_0"
        /*0030*/ 	.string	"-arch sm_100 -m 64 "



//--------------------- .note.nv.cuinfo           --------------------------
	.section	.note.nv.cuinfo,"",@"SHT_NOTE"
	.sectionflags	@"SHF_NOTE_NV_CUINFO"
        /*0018*/ 	.short	0x0002
        /*001a*/ 	.short	0x0064
        /*001c*/ 	.short	0x0082
	.zero		2


//--------------------- .nv.info                  --------------------------
	.section	.nv.info,"",@"SHT_CUDA_INFO"
	.align	4


	//----- nvinfo : EIATTR_REGCOUNT
	.align		4
        /*0000*/ 	.byte	0x04, 0x2f
        /*0002*/ 	.short	(.L_1 - .L_0)
	.align		4
.L_0:
        /*0004*/ 	.word	index@(_Z9transposePfS_jj)
        /*0008*/ 	.word	0x0000000a


	//----- nvinfo : EIATTR_FRAME_SIZE
	.align		4
.L_1:
        /*000c*/ 	.byte	0x04, 0x11
        /*000e*/ 	.short	(.L_3 - .L_2)
	.align		4
.L_2:
        /*0010*/ 	.word	index@(_Z9transposePfS_jj)
        /*0014*/ 	.word	0x00000000


	//----- nvinfo : EIATTR_MIN_STACK_SIZE
	.align		4
.L_3:
        /*0018*/ 	.byte	0x04, 0x12
        /*001a*/ 	.short	(.L_5 - .L_4)
	.align		4
.L_4:
        /*001c*/ 	.word	index@(_Z9transposePfS_jj)
        /*0020*/ 	.word	0x00000000
.L_5:


//--------------------- .nv.compat                --------------------------
	.section	.nv.compat,"",@"SHT_CUDA_COMPAT_INFO"
	.align	4
        /*0000*/ 	.byte	0x02, 0x09, 0x00, 0x00, 0x02, 0x02, 0x01, 0x00, 0x02, 0x05, 0x05, 0x00, 0x03, 0x07, 0x01, 0x01
        /*0010*/ 	.byte	0x02, 0x03, 0x00, 0x00, 0x02, 0x06, 0x01, 0x00, 0x04, 0x0b, 0x08, 0x00, 0x09, 0x00, 0x00, 0x00
        /*0020*/ 	.byte	0x00, 0x00, 0x00, 0x00


//--------------------- .nv.info._Z9transposePfS_jj --------------------------
	.section	.nv.info._Z9transposePfS_jj,"",@"SHT_CUDA_INFO"
	.sectionflags	@""
	.align	4


	//----- nvinfo : EIATTR_CUDA_API_VERSION
	.align		4
        /*0000*/ 	.byte	0x04, 0x37
        /*0002*/ 	.short	(.L_7 - .L_6)
.L_6:
        /*0004*/ 	.word	0x00000082


	//----- nvinfo : EIATTR_KPARAM_INFO
	.align		4
.L_7:
        /*0008*/ 	.byte	0x04, 0x17
        /*000a*/ 	.short	(.L_9 - .L_8)
.L_8:
        /*000c*/ 	.word	0x00000000
        /*0010*/ 	.short	0x0003
        /*0012*/ 	.short	0x0014
        /*0014*/ 	.byte	0x00, 0xf0, 0x11, 0x00


	//----- nvinfo : EIATTR_KPARAM_INFO
	.align		4
.L_9:
        /*0018*/ 	.byte	0x04, 0x17
        /*001a*/ 	.short	(.L_11 - .L_10)
.L_10:
        /*001c*/ 	.word	0x00000000
        /*0020*/ 	.short	0x0002
        /*0022*/ 	.short	0x0010
        /*0024*/ 	.byte	0x00, 0xf0, 0x11, 0x00


	//----- nvinfo : EIATTR_KPARAM_INFO
	.align		4
.L_11:
        /*0028*/ 	.byte	0x04, 0x17
        /*002a*/ 	.short	(.L_13 - .L_12)
.L_12:
        /*002c*/ 	.word	0x00000000
        /*0030*/ 	.short	0x0001
        /*0032*/ 	.short	0x0008
        /*0034*/ 	.byte	0x00, 0xf5, 0x21, 0x00


	//----- nvinfo : EIATTR_KPARAM_INFO
	.align		4
.L_13:
        /*0038*/ 	.byte	0x04, 0x17
        /*003a*/ 	.short	(.L_15 - .L_14)
.L_14:
        /*003c*/ 	.word	0x00000000
        /*0040*/ 	.short	0x0000
        /*0042*/ 	.short	0x0000
        /*0044*/ 	.byte	0x00, 0xf5, 0x21, 0x00


	//----- nvinfo : EIATTR_SPARSE_MMA_MASK
	.align		4
.L_15:
        /*0048*/ 	.byte	0x03, 0x50
        /*004a*/ 	.short	0x0000


	//----- nvinfo : EIATTR_MAXREG_COUNT
	.align		4
        /*004c*/ 	.byte	0x03, 0x1b
        /*004e*/ 	.short	0x00ff


	//----- nvinfo : EIATTR_MERCURY_ISA_VERSION
	.align		4
        /*0050*/ 	.byte	0x03, 0x5f
        /*0052*/ 	.short	0x0101


	//----- nvinfo : EIATTR_VRC_CTA_INIT_COUNT
	.align		4
        /*0054*/ 	.byte	0x02, 0x4a
	.zero		1
	.zero		1


	//----- nvinfo : EIATTR_EXIT_INSTR_OFFSETS
	.align		4
        /*0058*/ 	.byte	0x04, 0x1c
        /*005a*/ 	.short	(.L_17 - .L_16)


	//   ....[0]....
.L_16:
        /*005c*/ 	.word	0x000001f0


	//   ....[1]....
        /*0060*/ 	.word	0x00000290


	//----- nvinfo : EIATTR_CBANK_PARAM_SIZE
	.align		4
.L_17:
        /*0064*/ 	.byte	0x03, 0x19
        /*0066*/ 	.short	0x0018


	//----- nvinfo : EIATTR_PARAM_CBANK
	.align		4
        /*0068*/ 	.byte	0x04, 0x0a
        /*006a*/ 	.short	(.L_19 - .L_18)
	.align		4
.L_18:
        /*006c*/ 	.word	index@(.nv.constant0._Z9transposePfS_jj)
        /*0070*/ 	.short	0x0380
        /*0072*/ 	.short	0x0018


	//----- nvinfo : EIATTR_SW_WAR
	.align		4
.L_19:
        /*0074*/ 	.byte	0x04, 0x36
        /*0076*/ 	.short	(.L_21 - .L_20)
.L_20:
        /*0078*/ 	.word	0x00000008
.L_21:


//--------------------- .nv.callgraph             --------------------------
	.section	.nv.callgraph,"",@"SHT_CUDA_CALLGRAPH"
	.align	4
	.sectionentsize	8
	.align		4
        /*0000*/ 	.word	0x00000000
	.align		4
        /*0004*/ 	.word	0xffffffff
	.align		4
        /*0008*/ 	.word	0x00000000
	.align		4
        /*000c*/ 	.word	0xfffffffe
	.align		4
        /*0010*/ 	.word	0x00000000
	.align		4
        /*0014*/ 	.word	0xfffffffd
	.align		4
        /*0018*/ 	.word	0x00000000
	.align		4
        /*001c*/ 	.word	0xfffffffc


//--------------------- .text._Z9transposePfS_jj  --------------------------
	.section	.text._Z9transposePfS_jj,"ax",@progbits
	.align	128
        .global         _Z9transposePfS_jj
        .type           _Z9transposePfS_jj,@function
        .size           _Z9transposePfS_jj,(.L_x_1 - _Z9transposePfS_jj)
        .other          _Z9transposePfS_jj,@"STO_CUDA_ENTRY STV_DEFAULT"
_Z9transposePfS_jj:
.text._Z9transposePfS_jj:
[----:B------:R-:W-:Y:S08]  /*0000*/  LDC R1, c[0x0][0x37c] ;  /* 0x0000df00ff017b82 */ /* 0x000ff00000000800 */
[----:B------:R-:W0:Y:S01]  /*0010*/  LDC R5, c[0x0][0x370] ;  /* 0x0000dc00ff057b82 */ /* 0x000e220000000800 */
[----:B------:R-:W1:Y:S07]  /*0020*/  LDCU.64 UR6, c[0x0][0x390] ;  /* 0x00007200ff0677ac */ /* 0x000e6e0008000a00 */
[----:B------:R-:W-:Y:S08]  /*0030*/  S2UR UR5, SR_CTAID.X ;  /* 0x00000000000579c3 */ /* 0x000ff00000002500 */
[----:B------:R-:W2:Y:S01]  /*0040*/  S2UR UR4, SR_CTAID.Y ;  /* 0x00000000000479c3 */ /* 0x000ea20000002600 */
[----:B0-----:R-:W0:Y:S01]  /*0050*/  I2F.U32.RP R0, R5 ;  /* 0x0000000500007306 */ /* 0x001e220000209000 */
[----:B------:R-:W-:-:S07]  /*0060*/  ISETP.NE.U32.AND P1, PT, R5, RZ, PT ;  /* 0x000000ff0500720c */ /* 0x000fce0003f25070 */
[----:B0-----:R-:W0:Y:S01]  /*0070*/  MUFU.RCP R0, R0 ;  /* 0x0000000000007308 */ /* 0x001e220000001000 */
[----:B--2---:R-:W-:Y:S01]  /*0080*/  UIADD3 UR4, UPT, UPT, UR5, UR4, URZ ;  /* 0x0000000405047290 */ /* 0x004fe2000fffe0ff */
[----:B0-----:R-:W-:-:S06]  /*0090*/  IADD3 R2, PT, PT, R0, 0xffffffe, RZ ;  /* 0x0ffffffe00027810 */ /* 0x001fcc0007ffe0ff */
[----:B------:R0:W2:Y:S02]  /*00a0*/  F2I.FTZ.U32.TRUNC.NTZ R3, R2 ;  /* 0x0000000200037305 */ /* 0x0000a4000021f000 */
[----:B0-----:R-:W-:Y:S01]  /*00b0*/  HFMA2 R2, -RZ, RZ, 0, 0 ;  /* 0x00000000ff027431 */ /* 0x001fe200000001ff */
[----:B--2---:R-:W-:-:S05]  /*00c0*/  IADD3 R4, PT, PT, RZ, -R3, RZ ;  /* 0x80000003ff047210 */ /* 0x004fca0007ffe0ff */
[----:B------:R-:W-:-:S04]  /*00d0*/  IMAD R7, R4, R5, RZ ;  /* 0x0000000504077224 */ /* 0x000fc800078e02ff */
[----:B------:R-:W-:Y:S02]  /*00e0*/  IMAD.HI.U32 R3, R3, R7, R2 ;  /* 0x0000000703037227 */ /* 0x000fe400078e0002 */
[----:B------:R-:W0:Y:S04]  /*00f0*/  S2R R2, SR_TID.Y ;  /* 0x0000000000027919 */ /* 0x000e280000002200 */
[----:B------:R-:W-:-:S05]  /*0100*/  IMAD.HI.U32 R3, R3, UR4, RZ ;  /* 0x0000000403037c27 */ /* 0x000fca000f8e00ff */
[----:B------:R-:W-:Y:S02]  /*0110*/  IADD3 R0, PT, PT, -R3, RZ, RZ ;  /* 0x000000ff03007210 */ /* 0x000fe40007ffe1ff */
[----:B------:R-:W2:Y:S03]  /*0120*/  S2R R3, SR_TID.X ;  /* 0x0000000000037919 */ /* 0x000ea60000002100 */
[----:B------:R-:W-:Y:S01]  /*0130*/  IMAD R0, R5, R0, UR4 ;  /* 0x0000000405007e24 */ /* 0x000fe2000f8e0200 */
[----:B------:R-:W2:Y:S01]  /*0140*/  LDCU UR4, c[0x0][0x360] ;  /* 0x00006c00ff0477ac */ /* 0x000ea20008000800 */
[----:B------:R-:W0:Y:S03]  /*0150*/  LDC R7, c[0x0][0x364] ;  /* 0x0000d900ff077b82 */ /* 0x000e260000000800 */
[----:B------:R-:W-:-:S13]  /*0160*/  ISETP.GE.U32.AND P0, PT, R0, R5, PT ;  /* 0x000000050000720c */ /* 0x000fda0003f06070 */
[----:B------:R-:W-:-:S04]  /*0170*/  @P0 IADD3 R0, PT, PT, R0, -R5, RZ ;  /* 0x8000000500000210 */ /* 0x000fc80007ffe0ff */
[----:B------:R-:W-:Y:S01]  /*0180*/  ISETP.GE.U32.AND P0, PT, R0, R5, PT ;  /* 0x000000050000720c */ /* 0x000fe20003f06070 */
[----:B0-----:R-:W-:-:S12]  /*0190*/  IMAD R7, R7, UR5, R2 ;  /* 0x0000000507077c24 */ /* 0x001fd8000f8e0202 */
[-C--:B------:R-:W-:Y:S02]  /*01a0*/  @P0 IADD3 R0, PT, PT, R0, -R5.reuse, RZ ;  /* 0x8000000500000210 */ /* 0x080fe40007ffe0ff */
[----:B------:R-:W-:-:S05]  /*01b0*/  @!P1 LOP3.LUT R0, RZ, R5, RZ, 0x33, !PT ;  /* 0x00000005ff009212 */ /* 0x000fca00078e33ff */
[----:B--2---:R-:W-:-:S05]  /*01c0*/  IMAD R0, R0, UR4, R3 ;  /* 0x0000000400007c24 */ /* 0x004fca000f8e0203 */
[----:B-1----:R-:W-:-:S04]  /*01d0*/  ISETP.GE.U32.AND P0, PT, R0, UR6, PT ;  /* 0x0000000600007c0c */ /* 0x002fc8000bf06070 */
[----:B------:R-:W-:-:S13]  /*01e0*/  ISETP.GE.U32.OR P0, PT, R7, UR7, P0 ;  /* 0x0000000707007c0c */ /* 0x000fda0008706470 */
[----:B------:R-:W-:Y:S05]  /*01f0*/  @P0 EXIT ;  /* 0x000000000000094d */ /* 0x000fea0003800000 */
[----:B------:R-:W0:Y:S01]  /*0200*/  LDC.64 R2, c[0x0][0x380] ;  /* 0x0000e000ff027b82 */ /* 0x000e220000000a00 */
[----:B------:R-:W1:Y:S01]  /*0210*/  LDCU.64 UR4, c[0x0][0x358] ;  /* 0x00006b00ff0477ac */ /* 0x000e620008000a00 */
[----:B------:R-:W-:-:S04]  /*0220*/  IMAD R5, R7, UR6, R0 ;  /* 0x0000000607057c24 */ /* 0x000fc8000f8e0200 */
[----:B0-----:R-:W-:Y:S02]  /*0230*/  IMAD.WIDE.U32 R2, R5, 0x4, R2 ;  /* 0x0000000405027825 */ /* 0x001fe400078e0002 */
[----:B------:R-:W0:Y:S04]  /*0240*/  LDC.64 R4, c[0x0][0x388] ;  /* 0x0000e200ff047b82 */ /* 0x000e280000000a00 */
[----:B-1----:R-:W2:Y:S01]  /*0250*/  LDG.E R3, desc[UR4][R2.64] ;  /* 0x0000000402037981 */ /* 0x002ea2000c1e1900 */
[----:B------:R-:W-:-:S04]  /*0260*/  IMAD R7, R0, UR7, R7 ;  /* 0x0000000700077c24 */ /* 0x000fc8000f8e0207 */
[----:B0-----:R-:W-:-:S05]  /*0270*/  IMAD.WIDE.U32 R4, R7, 0x4, R4 ;  /* 0x0000000407047825 */ /* 0x001fca00078e0004 */
[----:B--2---:R-:W-:Y:S01]  /*0280*/  STG.E desc[UR4][R4.64], R3 ;  /* 0x0000000304007986 */ /* 0x004fe2000c101904 */
[----:B------:R-:W-:Y:S05]  /*0290*/  EXIT ;  /* 0x000000000000794d */ /* 0x000fea0003800000 */
.L_x_0:
[----:B------:R-:W-:-:S00]  /*02a0*/  BRA `(.L_x_0) ;  /* 0xfffffffc00fc7947 */ /* 0x000fc0000383ffff */
[----:B------:R-:W-:-:S00]  /*02b0*/  NOP ;  /* 0x0000000000007918 */ /* 0x000fc00000000000 */
        /* <DEDUP_REMOVED lines=12> */
.L_x_1:


//--------------------- .nv.shared.reserved.0     --------------------------
	.section	.nv.shared.reserved.0,"aw",@nobits
	.weak		__nv_reservedSMEM_offset_0_alias
	.size		__nv_reservedSMEM_offset_0_alias, 0, 64
	.other		__nv_reservedSMEM_offset_0_alias,@"STO_CUDA_RESERVED_SHARED STV_DEFAULT"
__nv_reservedSMEM_offset_0_alias:
	.zero		0
	.zero		64


//--------------------- .nv.constant0._Z9transposePfS_jj --------------------------
	.section	.nv.constant0._Z9transposePfS_jj,"a",@progbits
	.sectionflags	@""
	.align	4
.nv.constant0._Z9transposePfS_jj:
	.zero		920


//--------------------- SYMBOLS --------------------------

	.type		.nv.reservedSmem.offset0,@object
	.size		.nv.reservedSmem.offset0,0x4
